//
// Generated by NVIDIA NVVM Compiler
//
// Compiler Build ID: CL-36424714
// Cuda compilation tools, release 13.0, V13.0.88
// Based on NVVM 20.0.0
//

.version 9.0
.target sm_100
.address_size 64

	// .globl	fmag_all_update
.global .align 1 .b8 _ZN34_INTERNAL_697c24a9_4_k_cu_179567b54cuda3std3__45__cpo5beginE[1];
.global .align 1 .b8 _ZN34_INTERNAL_697c24a9_4_k_cu_179567b54cuda3std3__45__cpo3endE[1];
.global .align 1 .b8 _ZN34_INTERNAL_697c24a9_4_k_cu_179567b54cuda3std3__45__cpo6cbeginE[1];
.global .align 1 .b8 _ZN34_INTERNAL_697c24a9_4_k_cu_179567b54cuda3std3__45__cpo4cendE[1];
.global .align 1 .b8 _ZN34_INTERNAL_697c24a9_4_k_cu_179567b54cuda3std3__45__cpo6rbeginE[1];
.global .align 1 .b8 _ZN34_INTERNAL_697c24a9_4_k_cu_179567b54cuda3std3__45__cpo4rendE[1];
.global .align 1 .b8 _ZN34_INTERNAL_697c24a9_4_k_cu_179567b54cuda3std3__45__cpo7crbeginE[1];
.global .align 1 .b8 _ZN34_INTERNAL_697c24a9_4_k_cu_179567b54cuda3std3__45__cpo5crendE[1];
.global .align 1 .b8 _ZN34_INTERNAL_697c24a9_4_k_cu_179567b54cuda3std3__436_GLOBAL__N__697c24a9_4_k_cu_179567b56ignoreE[1];
.global .align 1 .b8 _ZN34_INTERNAL_697c24a9_4_k_cu_179567b54cuda3std3__419piecewise_constructE[1];
.global .align 1 .b8 _ZN34_INTERNAL_697c24a9_4_k_cu_179567b54cuda3std3__48in_placeE[1];
.global .align 1 .b8 _ZN34_INTERNAL_697c24a9_4_k_cu_179567b54cuda3std3__420unreachable_sentinelE[1];
.global .align 1 .b8 _ZN34_INTERNAL_697c24a9_4_k_cu_179567b54cuda3std6ranges3__45__cpo4swapE[1];
.global .align 1 .b8 _ZN34_INTERNAL_697c24a9_4_k_cu_179567b54cuda3std6ranges3__45__cpo9iter_moveE[1];
.global .align 1 .b8 _ZN34_INTERNAL_697c24a9_4_k_cu_179567b54cuda3std6ranges3__45__cpo5beginE[1];
.global .align 1 .b8 _ZN34_INTERNAL_697c24a9_4_k_cu_179567b54cuda3std6ranges3__45__cpo3endE[1];
.global .align 1 .b8 _ZN34_INTERNAL_697c24a9_4_k_cu_179567b54cuda3std6ranges3__45__cpo6cbeginE[1];
.global .align 1 .b8 _ZN34_INTERNAL_697c24a9_4_k_cu_179567b54cuda3std6ranges3__45__cpo4cendE[1];
.global .align 1 .b8 _ZN34_INTERNAL_697c24a9_4_k_cu_179567b54cuda3std6ranges3__45__cpo7advanceE[1];
.global .align 1 .b8 _ZN34_INTERNAL_697c24a9_4_k_cu_179567b54cuda3std6ranges3__45__cpo9iter_swapE[1];
.global .align 1 .b8 _ZN34_INTERNAL_697c24a9_4_k_cu_179567b54cuda3std6ranges3__45__cpo4nextE[1];
.global .align 1 .b8 _ZN34_INTERNAL_697c24a9_4_k_cu_179567b54cuda3std6ranges3__45__cpo4prevE[1];
.global .align 1 .b8 _ZN34_INTERNAL_697c24a9_4_k_cu_179567b54cuda3std6ranges3__45__cpo4dataE[1];
.global .align 1 .b8 _ZN34_INTERNAL_697c24a9_4_k_cu_179567b54cuda3std6ranges3__45__cpo5cdataE[1];
.global .align 1 .b8 _ZN34_INTERNAL_697c24a9_4_k_cu_179567b54cuda3std6ranges3__45__cpo4sizeE[1];
.global .align 1 .b8 _ZN34_INTERNAL_697c24a9_4_k_cu_179567b54cuda3std6ranges3__45__cpo5ssizeE[1];
.global .align 1 .b8 _ZN34_INTERNAL_697c24a9_4_k_cu_179567b54cuda3std6ranges3__45__cpo8distanceE[1];
.global .align 1 .b8 _ZN34_INTERNAL_697c24a9_4_k_cu_179567b56thrust24THRUST_300001_SM_1000_NS6system6detail10sequential3seqE[1];

.visible .entry fmag_all_update(
	.param .u64 .ptr .align 1 fmag_all_update_param_0,
	.param .u64 .ptr .align 1 fmag_all_update_param_1,
	.param .u64 .ptr .align 1 fmag_all_update_param_2,
	.param .u64 .ptr .align 1 fmag_all_update_param_3,
	.param .u64 .ptr .align 1 fmag_all_update_param_4,
	.param .u64 .ptr .align 1 fmag_all_update_param_5,
	.param .f32 fmag_all_update_param_6,
	.param .u32 fmag_all_update_param_7,
	.param .u32 fmag_all_update_param_8
)
{
	.reg .pred 	%p<6>;
	.reg .b32 	%r<24>;
	.reg .b32 	%f<19>;
	.reg .b64 	%rd<32>;

	ld.param.u64 	%rd9, [fmag_all_update_param_0];
	ld.param.u64 	%rd10, [fmag_all_update_param_1];
	ld.param.u64 	%rd11, [fmag_all_update_param_2];
	ld.param.u64 	%rd12, [fmag_all_update_param_3];
	ld.param.u64 	%rd13, [fmag_all_update_param_4];
	ld.param.u64 	%rd14, [fmag_all_update_param_5];
	ld.param.f32 	%f2, [fmag_all_update_param_6];
	ld.param.u32 	%r12, [fmag_all_update_param_7];
	ld.param.u32 	%r13, [fmag_all_update_param_8];
	cvta.to.global.u64 	%rd15, %rd13;
	cvta.to.global.u64 	%rd16, %rd14;
	mov.u32 	%r14, %ctaid.x;
	mov.u32 	%r22, %tid.x;
	mov.u32 	%r2, %tid.y;
	mul.lo.s32 	%r15, %r14, 15;
	mul.wide.u32 	%rd17, %r15, 4;
	add.s64 	%rd18, %rd16, %rd17;
	add.s64 	%rd1, %rd18, 24;
	ld.global.u32 	%r3, [%rd18+48];
	ld.global.u32 	%r4, [%rd18+36];
	mul.wide.s32 	%rd19, %r4, 4;
	add.s64 	%rd20, %rd15, %rd19;
	ld.global.f32 	%f3, [%rd20];
	div.rn.f32 	%f4, %f2, %f3;
	sqrt.rn.f32 	%f1, %f4;
	setp.ge.s32 	%p1, %r22, %r12;
	@%p1 bra 	$L__BB0_8;
	mul.lo.s32 	%r16, %r13, %r12;
	ld.global.u32 	%r17, [%rd1];
	mov.u32 	%r5, %ntid.y;
	mov.u32 	%r6, %ntid.x;
	mul.lo.s32 	%r18, %r16, %r17;
	cvt.s64.s32 	%rd2, %r18;
	mul.lo.s32 	%r19, %r16, %r4;
	cvt.s64.s32 	%rd3, %r19;
	mul.lo.s32 	%r20, %r16, %r3;
	cvt.s64.s32 	%rd4, %r20;
	cvta.to.global.u64 	%rd5, %rd10;
	cvta.to.global.u64 	%rd6, %rd11;
	cvta.to.global.u64 	%rd7, %rd12;
	cvta.to.global.u64 	%rd8, %rd9;
$L__BB0_2:
	setp.ge.s32 	%p2, %r2, %r13;
	@%p2 bra 	$L__BB0_7;
	mul.lo.s32 	%r8, %r22, %r12;
	mov.u32 	%r23, %r2;
$L__BB0_4:
	setp.geu.f32 	%p3, %f1, 0f3F800000;
	@%p3 bra 	$L__BB0_6;
	add.s32 	%r21, %r23, %r8;
	cvt.s64.s32 	%rd21, %r21;
	add.s64 	%rd22, %rd21, %rd4;
	shl.b64 	%rd23, %rd22, 2;
	add.s64 	%rd24, %rd5, %rd23;
	ld.global.f32 	%f5, [%rd24];
	mov.f32 	%f6, 0f3F800000;
	sub.f32 	%f7, %f6, %f5;
	add.s64 	%rd25, %rd21, %rd3;
	shl.b64 	%rd26, %rd25, 2;
	add.s64 	%rd27, %rd6, %rd26;
	ld.global.f32 	%f8, [%rd27];
	add.s64 	%rd28, %rd7, %rd26;
	ld.global.f32 	%f9, [%rd28];
	fma.rn.f32 	%f10, %f1, %f9, %f8;
	add.f32 	%f11, %f8, %f9;
	add.f32 	%f12, %f11, 0f2EDBE6FF;
	div.rn.f32 	%f13, %f10, %f12;
	fma.rn.f32 	%f14, %f5, %f13, %f7;
	add.s64 	%rd29, %rd21, %rd2;
	shl.b64 	%rd30, %rd29, 3;
	add.s64 	%rd31, %rd8, %rd30;
	ld.global.v2.f32 	{%f15, %f16}, [%rd31];
	mul.f32 	%f17, %f15, %f14;
	mul.f32 	%f18, %f16, %f14;
	st.global.v2.f32 	[%rd31], {%f17, %f18};
$L__BB0_6:
	add.s32 	%r23, %r23, %r5;
	setp.lt.s32 	%p4, %r23, %r13;
	@%p4 bra 	$L__BB0_4;
$L__BB0_7:
	add.s32 	%r22, %r22, %r6;
	setp.lt.s32 	%p5, %r22, %r12;
	@%p5 bra 	$L__BB0_2;
$L__BB0_8:
	ret;

}


// ===== COMPILED SASS (sm_100) =====

	.target	sm_100

	.elftype	@"ET_EXEC"


//--------------------- .note.nv.tkinfo           --------------------------
	.section	.note.nv.tkinfo,"",@"SHT_NOTE"
	.sectionflags	@"SHF_NOTE_NV_TKINFO"
	.tkinfo
        /*0018*/ 	.word	0x00000002
        /*0030*/ 	.string	""
        /*0030*/ 	.string	"ptxas"
        /*0030*/ 	.string	"Cuda compilation tools, release 13.0, V13.0.88"
        /*0030*/ 	.string	"Build cuda_13.0.r13.0/compiler.36424714_0"
        /*0030*/ 	.string	"-arch sm_100 -m 64 "



//--------------------- .note.nv.cuinfo           --------------------------
	.section	.note.nv.cuinfo,"",@"SHT_NOTE"
	.sectionflags	@"SHF_NOTE_NV_CUINFO"
        /*0018*/ 	.short	0x0002
        /*001a*/ 	.short	0x0064
        /*001c*/ 	.short	0x0082
	.zero		2


//--------------------- .nv.info                  --------------------------
	.section	.nv.info,"",@"SHT_CUDA_INFO"
	.align	4


	//----- nvinfo : EIATTR_REGCOUNT
	.align		4
        /*0000*/ 	.byte	0x04, 0x2f
        /*0002*/ 	.short	(.L_29 - .L_28)
	.align		4
.L_28:
        /*0004*/ 	.word	index@(fmag_all_update)
        /*0008*/ 	.word	0x00000018


	//----- nvinfo : EIATTR_FRAME_SIZE
	.align		4
.L_29:
        /*000c*/ 	.byte	0x04, 0x11
        /*000e*/ 	.short	(.L_31 - .L_30)
	.align		4
.L_30:
        /*0010*/ 	.word	index@($__internal_1_$__cuda_sm3x_div_rn_noftz_f32_slowpath)
        /*0014*/ 	.word	0x00000000


	//----- nvinfo : EIATTR_FRAME_SIZE
	.align		4
.L_31:
        /*0018*/ 	.byte	0x04, 0x11
        /*001a*/ 	.short	(.L_33 - .L_32)
	.align		4
.L_32:
        /*001c*/ 	.word	index@($__internal_0_$__cuda_sm20_sqrt_rn_f32_slowpath)
        /*0020*/ 	.word	0x00000000


	//----- nvinfo : EIATTR_FRAME_SIZE
	.align		4
.L_33:
        /*0024*/ 	.byte	0x04, 0x11
        /*0026*/ 	.short	(.L_35 - .L_34)
	.align		4
.L_34:
        /*0028*/ 	.word	index@(fmag_all_update)
        /*002c*/ 	.word	0x00000000


	//----- nvinfo : EIATTR_MIN_STACK_SIZE
	.align		4
.L_35:
        /*0030*/ 	.byte	0x04, 0x12
        /*0032*/ 	.short	(.L_37 - .L_36)
	.align		4
.L_36:
        /*0034*/ 	.word	index@(fmag_all_update)
        /*0038*/ 	.word	0x00000000
.L_37:


//--------------------- .nv.compat                --------------------------
	.section	.nv.compat,"",@"SHT_CUDA_COMPAT_INFO"
	.align	4
        /*0000*/ 	.byte	0x02, 0x09, 0x00, 0x00, 0x02, 0x02, 0x01, 0x00, 0x02, 0x05, 0x05, 0x00, 0x03, 0x07, 0x01, 0x01
        /*0010*/ 	.byte	0x02, 0x03, 0x00, 0x00, 0x02, 0x06, 0x01, 0x00, 0x04, 0x0b, 0x08, 0x00, 0x01, 0x00, 0x00, 0x00
        /*0020*/ 	.byte	0x00, 0x00, 0x00, 0x00


//--------------------- .nv.info.fmag_all_update  --------------------------
	.section	.nv.info.fmag_all_update,"",@"SHT_CUDA_INFO"
	.sectionflags	@""
	.align	4


	//----- nvinfo : EIATTR_CUDA_API_VERSION
	.align		4
        /*0000*/ 	.byte	0x04, 0x37
        /*0002*/ 	.short	(.L_39 - .L_38)
.L_38:
        /*0004*/ 	.word	0x00000082


	//----- nvinfo : EIATTR_KPARAM_INFO
	.align		4
.L_39:
        /*0008*/ 	.byte	0x04, 0x17
        /*000a*/ 	.short	(.L_41 - .L_40)
.L_40:
        /*000c*/ 	.word	0x00000000
        /*0010*/ 	.short	0x0008
        /*0012*/ 	.short	0x0038
        /*0014*/ 	.byte	0x00, 0xf0, 0x11, 0x00


	//----- nvinfo : EIATTR_KPARAM_INFO
	.align		4
.L_41:
        /*0018*/ 	.byte	0x04, 0x17
        /*001a*/ 	.short	(.L_43 - .L_42)
.L_42:
        /*001c*/ 	.word	0x00000000
        /*0020*/ 	.short	0x0007
        /*0022*/ 	.short	0x0034
        /*0024*/ 	.byte	0x00, 0xf0, 0x11, 0x00


	//----- nvinfo : EIATTR_KPARAM_INFO
	.align		4
.L_43:
        /*0028*/ 	.byte	0x04, 0x17
        /*002a*/ 	.short	(.L_45 - .L_44)
.L_44:
        /*002c*/ 	.word	0x00000000
        /*0030*/ 	.short	0x0006
        /*0032*/ 	.short	0x0030
        /*0034*/ 	.byte	0x00, 0xf0, 0x11, 0x00


	//----- nvinfo : EIATTR_KPARAM_INFO
	.align		4
.L_45:
        /*0038*/ 	.byte	0x04, 0x17
        /*003a*/ 	.short	(.L_47 - .L_46)
.L_46:
        /*003c*/ 	.word	0x00000000
        /*0040*/ 	.short	0x0005
        /*0042*/ 	.short	0x0028
        /*0044*/ 	.byte	0x00, 0xf5, 0x21, 0x00


	//----- nvinfo : EIATTR_KPARAM_INFO
	.align		4
.L_47:
        /*0048*/ 	.byte	0x04, 0x17
        /*004a*/ 	.short	(.L_49 - .L_48)
.L_48:
        /*004c*/ 	.word	0x00000000
        /*0050*/ 	.short	0x0004
        /*0052*/ 	.short	0x0020
        /*0054*/ 	.byte	0x00, 0xf5, 0x21, 0x00


	//----- nvinfo : EIATTR_KPARAM_INFO
	.align		4
.L_49:
        /*0058*/ 	.byte	0x04, 0x17
        /*005a*/ 	.short	(.L_51 - .L_50)
.L_50:
        /*005c*/ 	.word	0x00000000
        /*0060*/ 	.short	0x0003
        /*0062*/ 	.short	0x0018
        /*0064*/ 	.byte	0x00, 0xf5, 0x21, 0x00


	//----- nvinfo : EIATTR_KPARAM_INFO
	.align		4
.L_51:
        /*0068*/ 	.byte	0x04, 0x17
        /*006a*/ 	.short	(.L_53 - .L_52)
.L_52:
        /*006c*/ 	.word	0x00000000
        /*0070*/ 	.short	0x0002
        /*0072*/ 	.short	0x0010
        /*0074*/ 	.byte	0x00, 0xf5, 0x21, 0x00


	//----- nvinfo : EIATTR_KPARAM_INFO
	.align		4
.L_53:
        /*0078*/ 	.byte	0x04, 0x17
        /*007a*/ 	.short	(.L_55 - .L_54)
.L_54:
        /*007c*/ 	.word	0x00000000
        /*0080*/ 	.short	0x0001
        /*0082*/ 	.short	0x0008
        /*0084*/ 	.byte	0x00, 0xf5, 0x21, 0x00


	//----- nvinfo : EIATTR_KPARAM_INFO
	.align		4
.L_55:
        /*0088*/ 	.byte	0x04, 0x17
        /*008a*/ 	.short	(.L_57 - .L_56)
.L_56:
        /*008c*/ 	.word	0x00000000
        /*0090*/ 	.short	0x0000
        /*0092*/ 	.short	0x0000
        /*0094*/ 	.byte	0x00, 0xf5, 0x21, 0x00


	//----- nvinfo : EIATTR_SPARSE_MMA_MASK
	.align		4
.L_57:
        /*0098*/ 	.byte	0x03, 0x50
        /*009a*/ 	.short	0x0000


	//----- nvinfo : EIATTR_MAXREG_COUNT
	.align		4
        /*009c*/ 	.byte	0x03, 0x1b
        /*009e*/ 	.short	0x00ff


	//----- nvinfo : EIATTR_MERCURY_ISA_VERSION
	.align		4
        /*00a0*/ 	.byte	0x03, 0x5f
        /*00a2*/ 	.short	0x0101


	//----- nvinfo : EIATTR_VRC_CTA_INIT_COUNT
	.align		4
        /*00a4*/ 	.byte	0x02, 0x4a
	.zero		1
	.zero		1


	//----- nvinfo : EIATTR_EXIT_INSTR_OFFSETS
	.align		4
        /*00a8*/ 	.byte	0x04, 0x1c
        /*00aa*/ 	.short	(.L_59 - .L_58)


	//   ....[0]....
.L_58:
        /*00ac*/ 	.word	0x000002b0


	//   ....[1]....
        /*00b0*/ 	.word	0x00000780


	//----- nvinfo : EIATTR_CRS_STACK_SIZE
	.align		4
.L_59:
        /*00b4*/ 	.byte	0x04, 0x1e
        /*00b6*/ 	.short	(.L_61 - .L_60)
.L_60:
        /*00b8*/ 	.word	0x00000000


	//----- nvinfo : EIATTR_CBANK_PARAM_SIZE
	.align		4
.L_61:
        /*00bc*/ 	.byte	0x03, 0x19
        /*00be*/ 	.short	0x003c


	//----- nvinfo : EIATTR_PARAM_CBANK
	.align		4
        /*00c0*/ 	.byte	0x04, 0x0a
        /*00c2*/ 	.short	(.L_63 - .L_62)
	.align		4
.L_62:
        /*00c4*/ 	.word	index@(.nv.constant0.fmag_all_update)
        /*00c8*/ 	.short	0x0380
        /*00ca*/ 	.short	0x003c


	//----- nvinfo : EIATTR_SW_WAR
	.align		4
.L_63:
        /*00cc*/ 	.byte	0x04, 0x36
        /*00ce*/ 	.short	(.L_65 - .L_64)
.L_64:
        /*00d0*/ 	.word	0x00000008
.L_65:


//--------------------- .nv.callgraph             --------------------------
	.section	.nv.callgraph,"",@"SHT_CUDA_CALLGRAPH"
	.align	4
	.sectionentsize	8
	.align		4
        /*0000*/ 	.word	0x00000000
	.align		4
        /*0004*/ 	.word	0xffffffff
	.align		4
        /*0008*/ 	.word	0x00000000
	.align		4
        /*000c*/ 	.word	0xfffffffe
	.align		4
        /*0010*/ 	.word	0x00000000
	.align		4
        /*0014*/ 	.word	0xfffffffd
	.align		4
        /*0018*/ 	.word	0x00000000
	.align		4
        /*001c*/ 	.word	0xfffffffc


//--------------------- .nv.constant4             --------------------------
	.section	.nv.constant4,"a",@progbits
	.align	8
	.align		8
.nv.constant4:
        /*0000*/ 	.dword	_ZN34_INTERNAL_697c24a9_4_k_cu_179567b54cuda3std3__45__cpo5beginE
	.align		8
        /*0008*/ 	.dword	_ZN34_INTERNAL_697c24a9_4_k_cu_179567b54cuda3std3__45__cpo3endE
	.align		8
        /*0010*/ 	.dword	_ZN34_INTERNAL_697c24a9_4_k_cu_179567b54cuda3std3__45__cpo6cbeginE
	.align		8
        /*0018*/ 	.dword	_ZN34_INTERNAL_697c24a9_4_k_cu_179567b54cuda3std3__45__cpo4cendE
	.align		8
        /*0020*/ 	.dword	_ZN34_INTERNAL_697c24a9_4_k_cu_179567b54cuda3std3__45__cpo6rbeginE
	.align		8
        /*0028*/ 	.dword	_ZN34_INTERNAL_697c24a9_4_k_cu_179567b54cuda3std3__45__cpo4rendE
	.align		8
        /*0030*/ 	.dword	_ZN34_INTERNAL_697c24a9_4_k_cu_179567b54cuda3std3__45__cpo7crbeginE
	.align		8
        /*0038*/ 	.dword	_ZN34_INTERNAL_697c24a9_4_k_cu_179567b54cuda3std3__45__cpo5crendE
	.align		8
        /*0040*/ 	.dword	_ZN34_INTERNAL_697c24a9_4_k_cu_179567b54cuda3std3__436_GLOBAL__N__697c24a9_4_k_cu_179567b56ignoreE
	.align		8
        /*0048*/ 	.dword	_ZN34_INTERNAL_697c24a9_4_k_cu_179567b54cuda3std3__419piecewise_constructE
	.align		8
        /*0050*/ 	.dword	_ZN34_INTERNAL_697c24a9_4_k_cu_179567b54cuda3std3__48in_placeE
	.align		8
        /*0058*/ 	.dword	_ZN34_INTERNAL_697c24a9_4_k_cu_179567b54cuda3std3__420unreachable_sentinelE
	.align		8
        /*0060*/ 	.dword	_ZN34_INTERNAL_697c24a9_4_k_cu_179567b54cuda3std6ranges3__45__cpo4swapE
	.align		8
        /*0068*/ 	.dword	_ZN34_INTERNAL_697c24a9_4_k_cu_179567b54cuda3std6ranges3__45__cpo9iter_moveE
	.align		8
        /*0070*/ 	.dword	_ZN34_INTERNAL_697c24a9_4_k_cu_179567b54cuda3std6ranges3__45__cpo5beginE
	.align		8
        /*0078*/ 	.dword	_ZN34_INTERNAL_697c24a9_4_k_cu_179567b54cuda3std6ranges3__45__cpo3endE
	.align		8
        /*0080*/ 	.dword	_ZN34_INTERNAL_697c24a9_4_k_cu_179567b54cuda3std6ranges3__45__cpo6cbeginE
	.align		8
        /*0088*/ 	.dword	_ZN34_INTERNAL_697c24a9_4_k_cu_179567b54cuda3std6ranges3__45__cpo4cendE
	.align		8
        /*0090*/ 	.dword	_ZN34_INTERNAL_697c24a9_4_k_cu_179567b54cuda3std6ranges3__45__cpo7advanceE
	.align		8
        /*0098*/ 	.dword	_ZN34_INTERNAL_697c24a9_4_k_cu_179567b54cuda3std6ranges3__45__cpo9iter_swapE
	.align		8
        /*00a0*/ 	.dword	_ZN34_INTERNAL_697c24a9_4_k_cu_179567b54cuda3std6ranges3__45__cpo4nextE
	.align		8
        /*00a8*/ 	.dword	_ZN34_INTERNAL_697c24a9_4_k_cu_179567b54cuda3std6ranges3__45__cpo4prevE
	.align		8
        /*00b0*/ 	.dword	_ZN34_INTERNAL_697c24a9_4_k_cu_179567b54cuda3std6ranges3__45__cpo4dataE
	.align		8
        /*00b8*/ 	.dword	_ZN34_INTERNAL_697c24a9_4_k_cu_179567b54cuda3std6ranges3__45__cpo5cdataE
	.align		8
        /*00c0*/ 	.dword	_ZN34_INTERNAL_697c24a9_4_k_cu_179567b54cuda3std6ranges3__45__cpo4sizeE
	.align		8
        /*00c8*/ 	.dword	_ZN34_INTERNAL_697c24a9_4_k_cu_179567b54cuda3std6ranges3__45__cpo5ssizeE
	.align		8
        /*00d0*/ 	.dword	_ZN34_INTERNAL_697c24a9_4_k_cu_179567b54cuda3std6ranges3__45__cpo8distanceE
	.align		8
        /*00d8*/ 	.dword	_ZN34_INTERNAL_697c24a9_4_k_cu_179567b56thrust24THRUST_300001_SM_1000_NS6system6detail10sequential3seqE


//--------------------- .text.fmag_all_update     --------------------------
	.section	.text.fmag_all_update,"ax",@progbits
	.align	128
        .global         fmag_all_update
        .type           fmag_all_update,@function
        .size           fmag_all_update,(.L_x_28 - fmag_all_update)
        .other          fmag_all_update,@"STO_CUDA_ENTRY STV_DEFAULT"
fmag_all_update:
.text.fmag_all_update:
[----:B------:R-:W-:Y:S01]  /*0000*/  LDC R1, c[0x0][0x37c] ;  /* 0x0000df00ff017b82 */ /* 0x000fe20000000800 */
[----:B------:R-:W0:Y:S07]  /*0010*/  S2R R3, SR_CTAID.X ;  /* 0x0000000000037919 */ /* 0x000e2e0000002500 */
[----:B------:R-:W1:Y:S01]  /*0020*/  LDC.64 R4, c[0x0][0x3a8] ;  /* 0x0000ea00ff047b82 */ /* 0x000e620000000a00 */
[----:B------:R-:W2:Y:S01]  /*0030*/  LDCU.64 UR6, c[0x0][0x358] ;  /* 0x00006b00ff0677ac */ /* 0x000ea20008000a00 */
[----:B------:R-:W3:Y:S01]  /*0040*/  LDCU UR4, c[0x0][0x3b0] ;  /* 0x00007600ff0477ac */ /* 0x000ee20008000800 */
[----:B0-----:R-:W-:-:S04]  /*0050*/  IMAD R3, R3, 0xf, RZ ;  /* 0x0000000f03037824 */ /* 0x001fc800078e02ff */
[----:B-1----:R-:W-:Y:S02]  /*0060*/  IMAD.WIDE.U32 R4, R3, 0x4, R4 ;  /* 0x0000000403047825 */ /* 0x002fe400078e0004 */
[----:B------:R-:W0:Y:S03]  /*0070*/  LDC.64 R2, c[0x0][0x3a0] ;  /* 0x0000e800ff027b82 */ /* 0x000e260000000a00 */
[----:B--2---:R-:W0:Y:S04]  /*0080*/  LDG.E R9, desc[UR6][R4.64+0x24] ;  /* 0x0000240604097981 */ /* 0x004e28000c1e1900 */
[----:B------:R1:W5:Y:S01]  /*0090*/  LDG.E R10, desc[UR6][R4.64+0x30] ;  /* 0x00003006040a7981 */ /* 0x000362000c1e1900 */
[----:B0-----:R-:W-:-:S06]  /*00a0*/  IMAD.WIDE R2, R9, 0x4, R2 ;  /* 0x0000000409027825 */ /* 0x001fcc00078e0202 */
[----:B------:R-:W2:Y:S01]  /*00b0*/  LDG.E R3, desc[UR6][R2.64] ;  /* 0x0000000602037981 */ /* 0x000ea2000c1e1900 */
[----:B---3--:R-:W-:Y:S01]  /*00c0*/  IMAD.U32 R12, RZ, RZ, UR4 ;  /* 0x00000004ff0c7e24 */ /* 0x008fe2000f8e00ff */
[----:B------:R-:W0:Y:S01]  /*00d0*/  S2R R6, SR_TID.X ;  /* 0x0000000000067919 */ /* 0x000e220000002100 */
[----:B--2---:R-:W2:Y:S08]  /*00e0*/  MUFU.RCP R0, R3 ;  /* 0x0000000300007308 */ /* 0x004eb00000001000 */
[----:B------:R-:W3:Y:S01]  /*00f0*/  FCHK P0, R12, R3 ;  /* 0x000000030c007302 */ /* 0x000ee20000000000 */
[----:B--2---:R-:W-:-:S04]  /*0100*/  FFMA R7, -R3, R0, 1 ;  /* 0x3f80000003077423 */ /* 0x004fc80000000100 */
[----:B------:R-:W-:-:S04]  /*0110*/  FFMA R0, R0, R7, R0 ;  /* 0x0000000700007223 */ /* 0x000fc80000000000 */
[----:B------:R-:W-:-:S04]  /*0120*/  FFMA R7, R0, UR4, RZ ;  /* 0x0000000400077c23 */ /* 0x000fc800080000ff */
[----:B------:R-:W-:-:S04]  /*0130*/  FFMA R8, -R3, R7, UR4 ;  /* 0x0000000403087e23 */ /* 0x000fc80008000107 */
[----:B------:R-:W-:Y:S01]  /*0140*/  FFMA R0, R0, R8, R7 ;  /* 0x0000000800007223 */ /* 0x000fe20000000007 */
[----:B01-3--:R-:W-:Y:S06]  /*0150*/  @!P0 BRA `(.L_x_0) ;  /* 0x0000000000108947 */ /* 0x00bfec0003800000 */
[----:B------:R-:W0:Y:S01]  /*0160*/  LDCU UR4, c[0x0][0x3b0] ;  /* 0x00007600ff0477ac */ /* 0x000e220008000800 */
[----:B------:R-:W-:Y:S01]  /*0170*/  MOV R2, 0x1a0 ;  /* 0x000001a000027802 */ /* 0x000fe20000000f00 */
[----:B0-----:R-:W-:-:S07]  /*0180*/  IMAD.U32 R0, RZ, RZ, UR4 ;  /* 0x00000004ff007e24 */ /* 0x001fce000f8e00ff */
[----:B-----5:R-:W-:Y:S05]  /*0190*/  CALL.REL.NOINC `($__internal_1_$__cuda_sm3x_div_rn_noftz_f32_slowpath) ;  /* 0x0000000400d87944 */ /* 0x020fea0003c00000 */
.L_x_0:
[----:B------:R-:W-:Y:S01]  /*01a0*/  VIADD R2, R0, 0xf3000000 ;  /* 0xf300000000027836 */ /* 0x000fe20000000000 */
[----:B------:R0:W1:Y:S01]  /*01b0*/  MUFU.RSQ R3, R0 ;  /* 0x0000000000037308 */ /* 0x0000620000001400 */
[----:B------:R-:W-:Y:S03]  /*01c0*/  BSSY.RECONVERGENT B0, `(.L_x_1) ;  /* 0x000000c000007945 */ /* 0x000fe60003800200 */
[----:B------:R-:W-:-:S13]  /*01d0*/  ISETP.GT.U32.AND P0, PT, R2, 0x727fffff, PT ;  /* 0x727fffff0200780c */ /* 0x000fda0003f04070 */
[----:B01----:R-:W-:Y:S05]  /*01e0*/  @!P0 BRA `(.L_x_2) ;  /* 0x0000000000148947 */ /* 0x003fea0003800000 */
[----:B------:R-:W-:Y:S01]  /*01f0*/  BSSY.RECONVERGENT B1, `(.L_x_3) ;  /* 0x0000003000017945 */ /* 0x000fe20003800200 */
[----:B------:R-:W-:-:S07]  /*0200*/  MOV R12, 0x220 ;  /* 0x00000220000c7802 */ /* 0x000fce0000000f00 */
[----:B-----5:R-:W-:Y:S05]  /*0210*/  CALL.REL.NOINC `($__internal_0_$__cuda_sm20_sqrt_rn_f32_slowpath) ;  /* 0x00000004005c7944 */ /* 0x020fea0003c00000 */
[----:B------:R-:W-:Y:S05]  /*0220*/  BSYNC.RECONVERGENT B1 ;  /* 0x0000000000017941 */ /* 0x000fea0003800200 */
.L_x_3:
[----:B------:R-:W-:Y:S05]  /*0230*/  BRA `(.L_x_4) ;  /* 0x0000000000107947 */ /* 0x000fea0003800000 */
.L_x_2:
[C---:B------:R-:W-:Y:S01]  /*0240*/  FMUL.FTZ R7, R3.reuse, R0 ;  /* 0x0000000003077220 */ /* 0x040fe20000410000 */
[----:B------:R-:W-:-:S03]  /*0250*/  FMUL.FTZ R2, R3, 0.5 ;  /* 0x3f00000003027820 */ /* 0x000fc60000410000 */
[----:B------:R-:W-:-:S04]  /*0260*/  FFMA R0, -R7, R7, R0 ;  /* 0x0000000707007223 */ /* 0x000fc80000000100 */
[----:B------:R-:W-:-:S07]  /*0270*/  FFMA R7, R0, R2, R7 ;  /* 0x0000000200077223 */ /* 0x000fce0000000007 */
.L_x_4:
[----:B------:R-:W-:Y:S05]  /*0280*/  BSYNC.RECONVERGENT B0 ;  /* 0x0000000000007941 */ /* 0x000fea0003800200 */
.L_x_1:
[----:B------:R-:W0:Y:S02]  /*0290*/  LDCU UR4, c[0x0][0x3b4] ;  /* 0x00007680ff0477ac */ /* 0x000e240008000800 */
[----:B0-----:R-:W-:-:S13]  /*02a0*/  ISETP.GE.AND P0, PT, R6, UR4, PT ;  /* 0x0000000406007c0c */ /* 0x001fda000bf06270 */
[----:B------:R-:W-:Y:S05]  /*02b0*/  @P0 EXIT ;  /* 0x000000000000094d */ /* 0x000fea0003800000 */
[----:B------:R0:W2:Y:S01]  /*02c0*/  LDG.E R0, desc[UR6][R4.64+0x18] ;  /* 0x0000180604007981 */ /* 0x0000a2000c1e1900 */
[----:B------:R-:W1:Y:S01]  /*02d0*/  LDCU UR5, c[0x0][0x3b8] ;  /* 0x00007700ff0577ac */ /* 0x000e620008000800 */
[----:B------:R-:W-:Y:S01]  /*02e0*/  BSSY.RECONVERGENT B0, `(.L_x_5) ;  /* 0x0000049000007945 */ /* 0x000fe20003800200 */
[----:B------:R-:W3:Y:S01]  /*02f0*/  S2R R8, SR_TID.Y ;  /* 0x0000000000087919 */ /* 0x000ee20000002200 */
[----:B------:R-:W4:Y:S01]  /*0300*/  LDCU UR8, c[0x0][0x364] ;  /* 0x00006c80ff0877ac */ /* 0x000f220008000800 */
[----:B------:R-:W0:Y:S01]  /*0310*/  LDCU UR18, c[0x0][0x3b4] ;  /* 0x00007680ff1277ac */ /* 0x000e220008000800 */
[----:B------:R-:W0:Y:S01]  /*0320*/  LDCU UR19, c[0x0][0x3b8] ;  /* 0x00007700ff1377ac */ /* 0x000e220008000800 */
[----:B------:R-:W0:Y:S01]  /*0330*/  LDCU.64 UR10, c[0x0][0x388] ;  /* 0x00007100ff0a77ac */ /* 0x000e220008000a00 */
[----:B-1----:R-:W-:Y:S01]  /*0340*/  UIMAD UR4, UR4, UR5, URZ ;  /* 0x00000005040472a4 */ /* 0x002fe2000f8e02ff */
[----:B------:R-:W1:Y:S05]  /*0350*/  LDCU.64 UR16, c[0x0][0x380] ;  /* 0x00007000ff1077ac */ /* 0x000e6a0008000a00 */
[----:B0-----:R-:W-:Y:S01]  /*0360*/  IMAD R4, R9, UR4, RZ ;  /* 0x0000000409047c24 */ /* 0x001fe2000f8e02ff */
[----:B------:R-:W0:Y:S01]  /*0370*/  LDCU.128 UR12, c[0x0][0x390] ;  /* 0x00007200ff0c77ac */ /* 0x000e220008000c00 */
[----:B-----5:R-:W-:Y:S01]  /*0380*/  IMAD R5, R10, UR4, RZ ;  /* 0x000000040a057c24 */ /* 0x020fe2000f8e02ff */
[----:B------:R-:W0:Y:S02]  /*0390*/  LDCU UR9, c[0x0][0x360] ;  /* 0x00006c00ff0977ac */ /* 0x000e240008000800 */
[----:B01234-:R-:W-:-:S07]  /*03a0*/  IMAD R9, R0, UR4, RZ ;  /* 0x0000000400097c24 */ /* 0x01ffce000f8e02ff */
.L_x_13:
[----:B0-----:R-:W0:Y:S01]  /*03b0*/  LDCU UR4, c[0x0][0x3b8] ;  /* 0x00007700ff0477ac */ /* 0x001e220008000800 */
[----:B------:R-:W-:Y:S01]  /*03c0*/  BSSY.RECONVERGENT B1, `(.L_x_6) ;  /* 0x0000036000017945 */ /* 0x000fe20003800200 */
[----:B0-----:R-:W-:-:S13]  /*03d0*/  ISETP.GE.AND P0, PT, R8, UR4, PT ;  /* 0x0000000408007c0c */ /* 0x001fda000bf06270 */
[----:B------:R-:W-:Y:S05]  /*03e0*/  @P0 BRA `(.L_x_7) ;  /* 0x0000000000cc0947 */ /* 0x000fea0003800000 */
[----:B------:R-:W-:-:S07]  /*03f0*/  IMAD.MOV.U32 R11, RZ, RZ, R8 ;  /* 0x000000ffff0b7224 */ /* 0x000fce00078e0008 */
.L_x_12:
[----:B------:R-:W-:Y:S01]  /*0400*/  FSETP.GEU.AND P0, PT, R7, 1, PT ;  /* 0x3f8000000700780b */ /* 0x000fe20003f0e000 */
[----:B------:R-:W-:-:S12]  /*0410*/  BSSY.RECONVERGENT B2, `(.L_x_8) ;  /* 0x000002d000027945 */ /* 0x000fd80003800200 */
[----:B0-----:R-:W-:Y:S05]  /*0420*/  @P0 BRA `(.L_x_9) ;  /* 0x0000000000ac0947 */ /* 0x001fea0003800000 */
[----:B------:R-:W-:-:S05]  /*0430*/  IMAD R10, R6, UR18, R11 ;  /* 0x00000012060a7c24 */ /* 0x000fca000f8e020b */
[----:B------:R-:W-:Y:S02]  /*0440*/  IADD3 R0, P0, PT, R4, R10, RZ ;  /* 0x0000000a04007210 */ /* 0x000fe40007f1e0ff */
[----:B------:R-:W-:-:S03]  /*0450*/  SHF.R.S32.HI R12, RZ, 0x1f, R10 ;  /* 0x0000001fff0c7819 */ /* 0x000fc6000001140a */
[----:B------:R-:W-:Y:S01]  /*0460*/  IMAD.SHL.U32 R16, R0, 0x4, RZ ;  /* 0x0000000400107824 */ /* 0x000fe200078e00ff */
[----:B------:R-:W-:-:S04]  /*0470*/  LEA.HI.X.SX32 R3, R4, R12, 0x1, P0 ;  /* 0x0000000c04037211 */ /* 0x000fc800000f0eff */
[----:B------:R-:W-:Y:S02]  /*0480*/  IADD3 R14, P0, PT, R16, UR12, RZ ;  /* 0x0000000c100e7c10 */ /* 0x000fe4000ff1e0ff */
[----:B------:R-:W-:Y:S02]  /*0490*/  SHF.L.U64.HI R0, R0, 0x2, R3 ;  /* 0x0000000200007819 */ /* 0x000fe40000010203 */
[----:B------:R-:W-:Y:S02]  /*04a0*/  IADD3 R16, P1, PT, R16, UR14, RZ ;  /* 0x0000000e10107c10 */ /* 0x000fe4000ff3e0ff */
[C---:B------:R-:W-:Y:S02]  /*04b0*/  IADD3.X R15, PT, PT, R0.reuse, UR13, RZ, P0, !PT ;  /* 0x0000000d000f7c10 */ /* 0x040fe400087fe4ff */
[----:B------:R-:W-:-:S03]  /*04c0*/  IADD3.X R17, PT, PT, R0, UR15, RZ, P1, !PT ;  /* 0x0000000f00117c10 */ /* 0x000fc60008ffe4ff */
[----:B------:R-:W2:Y:S04]  /*04d0*/  LDG.E R14, desc[UR6][R14.64] ;  /* 0x000000060e0e7981 */ /* 0x000ea8000c1e1900 */
[----:B------:R-:W2:Y:S01]  /*04e0*/  LDG.E R17, desc[UR6][R16.64] ;  /* 0x0000000610117981 */ /* 0x000ea2000c1e1900 */
[----:B------:R-:W-:-:S04]  /*04f0*/  IADD3 R0, P0, PT, R5, R10, RZ ;  /* 0x0000000a05007210 */ /* 0x000fc80007f1e0ff */
[----:B------:R-:W-:Y:S02]  /*0500*/  LEA.HI.X.SX32 R3, R5, R12, 0x1, P0 ;  /* 0x0000000c05037211 */ /* 0x000fe400000f0eff */
[----:B------:R-:W-:-:S04]  /*0510*/  LEA R2, P0, R0, UR10, 0x2 ;  /* 0x0000000a00027c11 */ /* 0x000fc8000f8010ff */
[----:B------:R-:W-:-:S05]  /*0520*/  LEA.HI.X R3, R0, UR11, R3, 0x2, P0 ;  /* 0x0000000b00037c11 */ /* 0x000fca00080f1403 */
[----:B------:R0:W3:Y:S01]  /*0530*/  LDG.E R13, desc[UR6][R2.64] ;  /* 0x00000006020d7981 */ /* 0x0000e2000c1e1900 */
[----:B------:R-:W-:Y:S01]  /*0540*/  BSSY.RECONVERGENT B3, `(.L_x_10) ;  /* 0x0000010000037945 */ /* 0x000fe20003800200 */
[----:B--2---:R-:W-:-:S04]  /*0550*/  FADD R0, R14, R17 ;  /* 0x000000110e007221 */ /* 0x004fc80000000000 */
[----:B0-----:R-:W-:Y:S01]  /*0560*/  FADD R3, R0, 1.00000001335143196e-10 ;  /* 0x2edbe6ff00037421 */ /* 0x001fe20000000000 */
[----:B------:R-:W-:-:S03]  /*0570*/  FFMA R0, R17, R7, R14 ;  /* 0x0000000711007223 */ /* 0x000fc6000000000e */
[----:B------:R-:W0:Y:S08]  /*0580*/  MUFU.RCP R18, R3 ;  /* 0x0000000300127308 */ /* 0x000e300000001000 */
[----:B------:R-:W1:Y:S01]  /*0590*/  FCHK P0, R0, R3 ;  /* 0x0000000300007302 */ /* 0x000e620000000000 */
[----:B---3--:R-:W-:Y:S01]  /*05a0*/  FADD R14, -R13, 1 ;  /* 0x3f8000000d0e7421 */ /* 0x008fe20000000100 */
[----:B0-----:R-:W-:-:S04]  /*05b0*/  FFMA R19, -R3, R18, 1 ;  /* 0x3f80000003137423 */ /* 0x001fc80000000112 */
[----:B------:R-:W-:-:S04]  /*05c0*/  FFMA R19, R18, R19, R18 ;  /* 0x0000001312137223 */ /* 0x000fc80000000012 */
[----:B------:R-:W-:-:S04]  /*05d0*/  FFMA R16, R0, R19, RZ ;  /* 0x0000001300107223 */ /* 0x000fc800000000ff */
[----:B------:R-:W-:-:S04]  /*05e0*/  FFMA R15, -R3, R16, R0 ;  /* 0x00000010030f7223 */ /* 0x000fc80000000100 */
[----:B------:R-:W-:Y:S01]  /*05f0*/  FFMA R15, R19, R15, R16 ;  /* 0x0000000f130f7223 */ /* 0x000fe20000000010 */
[----:B-1----:R-:W-:Y:S06]  /*0600*/  @!P0 BRA `(.L_x_11) ;  /* 0x00000000000c8947 */ /* 0x002fec0003800000 */
[----:B------:R-:W-:-:S07]  /*0610*/  MOV R2, 0x630 ;  /* 0x0000063000027802 */ /* 0x000fce0000000f00 */
[----:B------:R-:W-:Y:S05]  /*0620*/  CALL.REL.NOINC `($__internal_1_$__cuda_sm3x_div_rn_noftz_f32_slowpath) ;  /* 0x0000000000b47944 */ /* 0x000fea0003c00000 */
[----:B------:R-:W-:-:S07]  /*0630*/  IMAD.MOV.U32 R15, RZ, RZ, R0 ;  /* 0x000000ffff0f7224 */ /* 0x000fce00078e0000 */
.L_x_11:
[----:B------:R-:W-:Y:S05]  /*0640*/  BSYNC.RECONVERGENT B3 ;  /* 0x0000000000037941 */ /* 0x000fea0003800200 */
.L_x_10:
[----:B------:R-:W-:-:S04]  /*0650*/  IADD3 R10, P0, PT, R9, R10, RZ ;  /* 0x0000000a090a7210 */ /* 0x000fc80007f1e0ff */
[----:B------:R-:W-:Y:S02]  /*0660*/  LEA.HI.X.SX32 R3, R9, R12, 0x1, P0 ;  /* 0x0000000c09037211 */ /* 0x000fe400000f0eff */
[----:B------:R-:W-:-:S04]  /*0670*/  LEA R2, P0, R10, UR16, 0x3 ;  /* 0x000000100a027c11 */ /* 0x000fc8000f8018ff */
[----:B------:R-:W-:-:S05]  /*0680*/  LEA.HI.X R3, R10, UR17, R3, 0x3, P0 ;  /* 0x000000110a037c11 */ /* 0x000fca00080f1c03 */
[----:B------:R-:W2:Y:S01]  /*0690*/  LDG.E.64 R16, desc[UR6][R2.64] ;  /* 0x0000000602107981 */ /* 0x000ea2000c1e1b00 */
[----:B------:R-:W-:-:S04]  /*06a0*/  FFMA R14, R13, R15, R14 ;  /* 0x0000000f0d0e7223 */ /* 0x000fc8000000000e */
[C---:B--2---:R-:W-:Y:S01]  /*06b0*/  FMUL R16, R14.reuse, R16 ;  /* 0x000000100e107220 */ /* 0x044fe20000400000 */
[----:B------:R-:W-:-:S05]  /*06c0*/  FMUL R17, R14, R17 ;  /* 0x000000110e117220 */ /* 0x000fca0000400000 */
[----:B------:R0:W-:Y:S02]  /*06d0*/  STG.E.64 desc[UR6][R2.64], R16 ;  /* 0x0000001002007986 */ /* 0x0001e4000c101b06 */
.L_x_9:
[----:B------:R-:W-:Y:S05]  /*06e0*/  BSYNC.RECONVERGENT B2 ;  /* 0x0000000000027941 */ /* 0x000fea0003800200 */
.L_x_8:
[----:B------:R-:W-:-:S05]  /*06f0*/  VIADD R11, R11, UR8 ;  /* 0x000000080b0b7c36 */ /* 0x000fca0008000000 */
[----:B------:R-:W-:-:S13]  /*0700*/  ISETP.GE.AND P0, PT, R11, UR19, PT ;  /* 0x000000130b007c0c */ /* 0x000fda000bf06270 */
[----:B------:R-:W-:Y:S05]  /*0710*/  @!P0 BRA `(.L_x_12) ;  /* 0xfffffffc00388947 */ /* 0x000fea000383ffff */
.L_x_7:
[----:B------:R-:W-:Y:S05]  /*0720*/  BSYNC.RECONVERGENT B1 ;  /* 0x0000000000017941 */ /* 0x000fea0003800200 */
.L_x_6:
[----:B------:R-:W1:Y:S01]  /*0730*/  LDCU UR4, c[0x0][0x3b4] ;  /* 0x00007680ff0477ac */ /* 0x000e620008000800 */
[----:B------:R-:W-:-:S05]  /*0740*/  VIADD R6, R6, UR9 ;  /* 0x0000000906067c36 */ /* 0x000fca0008000000 */
[----:B-1----:R-:W-:-:S13]  /*0750*/  ISETP.GE.AND P0, PT, R6, UR4, PT ;  /* 0x0000000406007c0c */ /* 0x002fda000bf06270 */
[----:B------:R-:W-:Y:S05]  /*0760*/  @!P0 BRA `(.L_x_13) ;  /* 0xfffffffc00108947 */ /* 0x000fea000383ffff */
[----:B------:R-:W-:Y:S05]  /*0770*/  BSYNC.RECONVERGENT B0 ;  /* 0x0000000000007941 */ /* 0x000fea0003800200 */
.L_x_5:
[----:B------:R-:W-:Y:S05]  /*0780*/  EXIT ;  /* 0x000000000000794d */ /* 0x000fea0003800000 */
        .weak           $__internal_0_$__cuda_sm20_sqrt_rn_f32_slowpath
        .type           $__internal_0_$__cuda_sm20_sqrt_rn_f32_slowpath,@function
        .size           $__internal_0_$__cuda_sm20_sqrt_rn_f32_slowpath,($__internal_1_$__cuda_sm3x_div_rn_noftz_f32_slowpath - $__internal_0_$__cuda_sm20_sqrt_rn_f32_slowpath)
$__internal_0_$__cuda_sm20_sqrt_rn_f32_slowpath:
[----:B------:R-:W-:-:S13]  /*0790*/  LOP3.LUT P0, RZ, R0, 0x7fffffff, RZ, 0xc0, !PT ;  /* 0x7fffffff00ff7812 */ /* 0x000fda000780c0ff */
[----:B------:R-:W-:Y:S01]  /*07a0*/  @!P0 IMAD.MOV.U32 R2, RZ, RZ, R0 ;  /* 0x000000ffff028224 */ /* 0x000fe200078e0000 */
[----:B------:R-:W-:Y:S06]  /*07b0*/  @!P0 BRA `(.L_x_14) ;  /* 0x0000000000408947 */ /* 0x000fec0003800000 */
[----:B------:R-:W-:-:S13]  /*07c0*/  FSETP.GEU.FTZ.AND P0, PT, R0, RZ, PT ;  /* 0x000000ff0000720b */ /* 0x000fda0003f1e000 */
[----:B------:R-:W-:Y:S01]  /*07d0*/  @!P0 IMAD.MOV.U32 R2, RZ, RZ, 0x7fffffff ;  /* 0x7fffffffff028424 */ /* 0x000fe200078e00ff */
[----:B------:R-:W-:Y:S06]  /*07e0*/  @!P0 BRA `(.L_x_14) ;  /* 0x0000000000348947 */ /* 0x000fec0003800000 */
[----:B------:R-:W-:-:S13]  /*07f0*/  FSETP.GTU.FTZ.AND P0, PT, |R0|, +INF , PT ;  /* 0x7f8000000000780b */ /* 0x000fda0003f1c200 */
[----:B------:R-:W-:Y:S01]  /*0800*/  @P0 FADD.FTZ R2, R0, 1 ;  /* 0x3f80000000020421 */ /* 0x000fe20000010000 */
[----:B------:R-:W-:Y:S06]  /*0810*/  @P0 BRA `(.L_x_14) ;  /* 0x0000000000280947 */ /* 0x000fec0003800000 */
[----:B------:R-:W-:-:S13]  /*0820*/  FSETP.NEU.FTZ.AND P0, PT, |R0|, +INF , PT ;  /* 0x7f8000000000780b */ /* 0x000fda0003f1d200 */
[----:B------:R-:W-:-:S04]  /*0830*/  @P0 FFMA R3, R0, 1.84467440737095516160e+19, RZ ;  /* 0x5f80000000030823 */ /* 0x000fc800000000ff */
[----:B------:R-:W0:Y:S02]  /*0840*/  @P0 MUFU.RSQ R2, R3 ;  /* 0x0000000300020308 */ /* 0x000e240000001400 */
[----:B0-----:R-:W-:Y:S01]  /*0850*/  @P0 FMUL.FTZ R8, R3, R2 ;  /* 0x0000000203080220 */ /* 0x001fe20000410000 */
[----:B------:R-:W-:Y:S01]  /*0860*/  @P0 FMUL.FTZ R11, R2, 0.5 ;  /* 0x3f000000020b0820 */ /* 0x000fe20000410000 */
[----:B------:R-:W-:Y:S02]  /*0870*/  @!P0 MOV R2, R0 ;  /* 0x0000000000028202 */ /* 0x000fe40000000f00 */
[----:B------:R-:W-:-:S04]  /*0880*/  @P0 FADD.FTZ R7, -R8, -RZ ;  /* 0x800000ff08070221 */ /* 0x000fc80000010100 */
[----:B------:R-:W-:-:S04]  /*0890*/  @P0 FFMA R7, R8, R7, R3 ;  /* 0x0000000708070223 */ /* 0x000fc80000000003 */
[----:B------:R-:W-:-:S04]  /*08a0*/  @P0 FFMA R7, R7, R11, R8 ;  /* 0x0000000b07070223 */ /* 0x000fc80000000008 */
[----:B------:R-:W-:-:S07]  /*08b0*/  @P0 FMUL.FTZ R2, R7, 2.3283064365386962891e-10 ;  /* 0x2f80000007020820 */ /* 0x000fce0000410000 */
.L_x_14:
[----:B------:R-:W-:Y:S02]  /*08c0*/  IMAD.MOV.U32 R7, RZ, RZ, R2 ;  /* 0x000000ffff077224 */ /* 0x000fe400078e0002 */
[----:B------:R-:W-:Y:S02]  /*08d0*/  IMAD.MOV.U32 R2, RZ, RZ, R12 ;  /* 0x000000ffff027224 */ /* 0x000fe400078e000c */
[----:B------:R-:W-:-:S04]  /*08e0*/  IMAD.MOV.U32 R3, RZ, RZ, 0x0 ;  /* 0x00000000ff037424 */ /* 0x000fc800078e00ff */
[----:B------:R-:W-:Y:S05]  /*08f0*/  RET.REL.NODEC R2 `(fmag_all_update) ;  /* 0xfffffff402c07950 */ /* 0x000fea0003c3ffff */
        .weak           $__internal_1_$__cuda_sm3x_div_rn_noftz_f32_slowpath
        .type           $__internal_1_$__cuda_sm3x_div_rn_noftz_f32_slowpath,@function
        .size           $__internal_1_$__cuda_sm3x_div_rn_noftz_f32_slowpath,(.L_x_28 - $__internal_1_$__cuda_sm3x_div_rn_noftz_f32_slowpath)
$__internal_1_$__cuda_sm3x_div_rn_noftz_f32_slowpath:
[----:B------:R-:W-:Y:S01]  /*0900*/  SHF.R.U32.HI R15, RZ, 0x17, R3 ;  /* 0x00000017ff0f7819 */ /* 0x000fe20000011603 */
[----:B------:R-:W-:Y:S01]  /*0910*/  BSSY.RECONVERGENT B4, `(.L_x_15) ;  /* 0x0000062000047945 */ /* 0x000fe20003800200 */
[----:B------:R-:W-:Y:S02]  /*0920*/  SHF.R.U32.HI R16, RZ, 0x17, R0 ;  /* 0x00000017ff107819 */ /* 0x000fe40000011600 */
[----:B------:R-:W-:Y:S02]  /*0930*/  LOP3.LUT R15, R15, 0xff, RZ, 0xc0, !PT ;  /* 0x000000ff0f0f7812 */ /* 0x000fe400078ec0ff */
[----:B------:R-:W-:-:S03]  /*0940*/  LOP3.LUT R20, R16, 0xff, RZ, 0xc0, !PT ;  /* 0x000000ff10147812 */ /* 0x000fc600078ec0ff */
[----:B------:R-:W-:Y:S02]  /*0950*/  VIADD R18, R15, 0xffffffff ;  /* 0xffffffff0f127836 */ /* 0x000fe40000000000 */
[----:B------:R-:W-:-:S03]  /*0960*/  VIADD R17, R20, 0xffffffff ;  /* 0xffffffff14117836 */ /* 0x000fc60000000000 */
[----:B------:R-:W-:-:S04]  /*0970*/  ISETP.GT.U32.AND P0, PT, R18, 0xfd, PT ;  /* 0x000000fd1200780c */ /* 0x000fc80003f04070 */
[----:B------:R-:W-:-:S13]  /*0980*/  ISETP.GT.U32.OR P0, PT, R17, 0xfd, P0 ;  /* 0x000000fd1100780c */ /* 0x000fda0000704470 */
[----:B------:R-:W-:Y:S01]  /*0990*/  @!P0 IMAD.MOV.U32 R16, RZ, RZ, RZ ;  /* 0x000000ffff108224 */ /* 0x000fe200078e00ff */
[----:B------:R-:W-:Y:S06]  /*09a0*/  @!P0 BRA `(.L_x_16) ;  /* 0x00000000005c8947 */ /* 0x000fec0003800000 */
[----:B------:R-:W-:Y:S02]  /*09b0*/  FSETP.GTU.FTZ.AND P0, PT, |R0|, +INF , PT ;  /* 0x7f8000000000780b */ /* 0x000fe40003f1c200 */
[----:B------:R-:W-:-:S04]  /*09c0*/  FSETP.GTU.FTZ.AND P1, PT, |R3|, +INF , PT ;  /* 0x7f8000000300780b */ /* 0x000fc80003f3c200 */
[----:B------:R-:W-:-:S13]  /*09d0*/  PLOP3.LUT P0, PT, P0, P1, PT, 0xf8, 0x8f ;  /* 0x00000000008f781c */ /* 0x000fda0000703f70 */
[----:B------:R-:W-:Y:S05]  /*09e0*/  @P0 BRA `(.L_x_17) ;  /* 0x00000004004c0947 */ /* 0x000fea0003800000 */
[----:B------:R-:W-:-:S13]  /*09f0*/  LOP3.LUT P0, RZ, R3, 0x7fffffff, R0, 0xc8, !PT ;  /* 0x7fffffff03ff7812 */ /* 0x000fda000780c800 */
[----:B------:R-:W-:Y:S05]  /*0a00*/  @!P0 BRA `(.L_x_18) ;  /* 0x00000004003c8947 */ /* 0x000fea0003800000 */
[C---:B------:R-:W-:Y:S02]  /*0a10*/  FSETP.NEU.FTZ.AND P2, PT, |R0|.reuse, +INF , PT ;  /* 0x7f8000000000780b */ /* 0x040fe40003f5d200 */
[----:B------:R-:W-:Y:S02]  /*0a20*/  FSETP.NEU.FTZ.AND P1, PT, |R3|, +INF , PT ;  /* 0x7f8000000300780b */ /* 0x000fe40003f3d200 */
[----:B------:R-:W-:-:S11]  /*0a30*/  FSETP.NEU.FTZ.AND P0, PT, |R0|, +INF , PT ;  /* 0x7f8000000000780b */ /* 0x000fd60003f1d200 */
[----:B------:R-:W-:Y:S05]  /*0a40*/  @!P1 BRA !P2, `(.L_x_18) ;  /* 0x00000004002c9947 */ /* 0x000fea0005000000 */
[----:B------:R-:W-:-:S04]  /*0a50*/  LOP3.LUT P2, RZ, R0, 0x7fffffff, RZ, 0xc0, !PT ;  /* 0x7fffffff00ff7812 */ /* 0x000fc8000784c0ff */
[----:B------:R-:W-:-:S13]  /*0a60*/  PLOP3.LUT P1, PT, P1, P2, PT, 0x2f, 0xf2 ;  /* 0x0000000000f2781c */ /* 0x000fda0000f24577 */
[----:B------:R-:W-:Y:S05]  /*0a70*/  @P1 BRA `(.L_x_19) ;  /* 0x0000000400181947 */ /* 0x000fea0003800000 */
[----:B------:R-:W-:-:S04]  /*0a80*/  LOP3.LUT P1, RZ, R3, 0x7fffffff, RZ, 0xc0, !PT ;  /* 0x7fffffff03ff7812 */ /* 0x000fc8000782c0ff */
[----:B------:R-:W-:-:S13]  /*0a90*/  PLOP3.LUT P0, PT, P0, P1, PT, 0x2f, 0xf2 ;  /* 0x0000000000f2781c */ /* 0x000fda0000702577 */
[----:B------:R-:W-:Y:S05]  /*0aa0*/  @P0 BRA `(.L_x_20) ;  /* 0x0000000400000947 */ /* 0x000fea0003800000 */
[----:B------:R-:W-:Y:S02]  /*0ab0*/  ISETP.GE.AND P0, PT, R17, RZ, PT ;  /* 0x000000ff1100720c */ /* 0x000fe40003f06270 */
[----:B------:R-:W-:-:S11]  /*0ac0*/  ISETP.GE.AND P1, PT, R18, RZ, PT ;  /* 0x000000ff1200720c */ /* 0x000fd60003f26270 */
[----:B------:R-:W-:Y:S01]  /*0ad0*/  @P0 MOV R16, RZ ;  /* 0x000000ff00100202 */ /* 0x000fe20000000f00 */
[----:B------:R-:W-:Y:S02]  /*0ae0*/  @!P0 IMAD.MOV.U32 R16, RZ, RZ, -0x40 ;  /* 0xffffffc0ff108424 */ /* 0x000fe400078e00ff */
[----:B------:R-:W-:Y:S01]  /*0af0*/  @!P0 FFMA R0, R0, 1.84467440737095516160e+19, RZ ;  /* 0x5f80000000008823 */ /* 0x000fe200000000ff */
[----:B------:R-:W-:Y:S01]  /*0b00*/  @!P1 FFMA R3, R3, 1.84467440737095516160e+19, RZ ;  /* 0x5f80000003039823 */ /* 0x000fe200000000ff */
[----:B------:R-:W-:-:S07]  /*0b10*/  @!P1 VIADD R16, R16, 0x40 ;  /* 0x0000004010109836 */ /* 0x000fce0000000000 */
.L_x_16:
[----:B------:R-:W-:Y:S01]  /*0b20*/  LEA R18, R15, 0xc0800000, 0x17 ;  /* 0xc08000000f127811 */ /* 0x000fe200078eb8ff */
[----:B------:R-:W-:Y:S04]  /*0b30*/  BSSY.RECONVERGENT B5, `(.L_x_21) ;  /* 0x0000036000057945 */ /* 0x000fe80003800200 */
[----:B------:R-:W-:Y:S02]  /*0b40*/  IMAD.IADD R19, R3, 0x1, -R18 ;  /* 0x0000000103137824 */ /* 0x000fe400078e0a12 */
[----:B------:R-:W-:Y:S02]  /*0b50*/  VIADD R18, R20, 0xffffff81 ;  /* 0xffffff8114127836 */ /* 0x000fe40000000000 */
[----:B------:R0:W1:Y:S01]  /*0b60*/  MUFU.RCP R3, R19 ;  /* 0x0000001300037308 */ /* 0x0000620000001000 */
[----:B------:R-:W-:Y:S01]  /*0b70*/  FADD.FTZ R17, -R19, -RZ ;  /* 0x800000ff13117221 */ /* 0x000fe20000010100 */
[C---:B------:R-:W-:Y:S01]  /*0b80*/  IMAD R0, R18.reuse, -0x800000, R0 ;  /* 0xff80000012007824 */ /* 0x040fe200078e0200 */
[----:B0-----:R-:W-:-:S05]  /*0b90*/  IADD3 R19, PT, PT, R18, 0x7f, -R15 ;  /* 0x0000007f12137810 */ /* 0x001fca0007ffe80f */
[----:B------:R-:W-:Y:S02]  /*0ba0*/  IMAD.IADD R19, R19, 0x1, R16 ;  /* 0x0000000113137824 */ /* 0x000fe400078e0210 */
[----:B-1----:R-:W-:-:S04]  /*0bb0*/  FFMA R20, R3, R17, 1 ;  /* 0x3f80000003147423 */ /* 0x002fc80000000011 */
[----:B------:R-:W-:-:S04]  /*0bc0*/  FFMA R3, R3, R20, R3 ;  /* 0x0000001403037223 */ /* 0x000fc80000000003 */
[----:B------:R-:W-:-:S04]  /*0bd0*/  FFMA R20, R0, R3, RZ ;  /* 0x0000000300147223 */ /* 0x000fc800000000ff */
[----:B------:R-:W-:-:S04]  /*0be0*/  FFMA R21, R17, R20, R0 ;  /* 0x0000001411157223 */ /* 0x000fc80000000000 */
[----:B------:R-:W-:-:S04]  /*0bf0*/  FFMA R20, R3, R21, R20 ;  /* 0x0000001503147223 */ /* 0x000fc80000000014 */
[----:B------:R-:W-:-:S04]  /*0c00*/  FFMA R17, R17, R20, R0 ;  /* 0x0000001411117223 */ /* 0x000fc80000000000 */
[----:B------:R-:W-:-:S05]  /*0c10*/  FFMA R0, R3, R17, R20 ;  /* 0x0000001103007223 */ /* 0x000fca0000000014 */
[----:B------:R-:W-:-:S04]  /*0c20*/  SHF.R.U32.HI R15, RZ, 0x17, R0 ;  /* 0x00000017ff0f7819 */ /* 0x000fc80000011600 */
[----:B------:R-:W-:-:S05]  /*0c30*/  LOP3.LUT R15, R15, 0xff, RZ, 0xc0, !PT ;  /* 0x000000ff0f0f7812 */ /* 0x000fca00078ec0ff */
[----:B------:R-:W-:-:S05]  /*0c40*/  IMAD.IADD R18, R15, 0x1, R19 ;  /* 0x000000010f127824 */ /* 0x000fca00078e0213 */
[----:B------:R-:W-:-:S04]  /*0c50*/  IADD3 R15, PT, PT, R18, -0x1, RZ ;  /* 0xffffffff120f7810 */ /* 0x000fc80007ffe0ff */
[----:B------:R-:W-:-:S13]  /*0c60*/  ISETP.GE.U32.AND P0, PT, R15, 0xfe, PT ;  /* 0x000000fe0f00780c */ /* 0x000fda0003f06070 */
[----:B------:R-:W-:Y:S05]  /*0c70*/  @!P0 BRA `(.L_x_22) ;  /* 0x0000000000808947 */ /* 0x000fea0003800000 */
[----:B------:R-:W-:-:S13]  /*0c80*/  ISETP.GT.AND P0, PT, R18, 0xfe, PT ;  /* 0x000000fe1200780c */ /* 0x000fda0003f04270 */
[----:B------:R-:W-:Y:S05]  /*0c90*/  @P0 BRA `(.L_x_23) ;  /* 0x00000000006c0947 */ /* 0x000fea0003800000 */
[----:B------:R-:W-:-:S13]  /*0ca0*/  ISETP.GE.AND P0, PT, R18, 0x1, PT ;  /* 0x000000011200780c */ /* 0x000fda0003f06270 */
[----:B------:R-:W-:Y:S05]  /*0cb0*/  @P0 BRA `(.L_x_24) ;  /* 0x0000000000740947 */ /* 0x000fea0003800000 */
[----:B------:R-:W-:Y:S02]  /*0cc0*/  ISETP.GE.AND P0, PT, R18, -0x18, PT ;  /* 0xffffffe81200780c */ /* 0x000fe40003f06270 */
[----:B------:R-:W-:-:S11]  /*0cd0*/  LOP3.LUT R0, R0, 0x80000000, RZ, 0xc0, !PT ;  /* 0x8000000000007812 */ /* 0x000fd600078ec0ff */
[----:B------:R-:W-:Y:S05]  /*0ce0*/  @!P0 BRA `(.L_x_24) ;  /* 0x0000000000688947 */ /* 0x000fea0003800000 */
[-CC-:B------:R-:W-:Y:S01]  /*0cf0*/  FFMA.RZ R15, R3, R17.reuse, R20.reuse ;  /* 0x00000011030f7223 */ /* 0x180fe2000000c014 */
[C---:B------:R-:W-:Y:S02]  /*0d00*/  ISETP.NE.AND P2, PT, R18.reuse, RZ, PT ;  /* 0x000000ff1200720c */ /* 0x040fe40003f45270 */
[C---:B------:R-:W-:Y:S02]  /*0d10*/  ISETP.NE.AND P1, PT, R18.reuse, RZ, PT ;  /* 0x000000ff1200720c */ /* 0x040fe40003f25270 */
[----:B------:R-:W-:Y:S01]  /*0d20*/  LOP3.LUT R16, R15, 0x7fffff, RZ, 0xc0, !PT ;  /* 0x007fffff0f107812 */ /* 0x000fe200078ec0ff */
[CCC-:B------:R-:W-:Y:S01]  /*0d30*/  FFMA.RP R15, R3.reuse, R17.reuse, R20.reuse ;  /* 0x00000011030f7223 */ /* 0x1c0fe20000008014 */
[----:B------:R-:W-:Y:S01]  /*0d40*/  FFMA.RM R20, R3, R17, R20 ;  /* 0x0000001103147223 */ /* 0x000fe20000004014 */
[----:B------:R-:W-:Y:S01]  /*0d50*/  VIADD R3, R18, 0x20 ;  /* 0x0000002012037836 */ /* 0x000fe20000000000 */
[----:B------:R-:W-:Y:S01]  /*0d60*/  LOP3.LUT R16, R16, 0x800000, RZ, 0xfc, !PT ;  /* 0x0080000010107812 */ /* 0x000fe200078efcff */
[----:B------:R-:W-:-:S02]  /*0d70*/  IMAD.MOV R17, RZ, RZ, -R18 ;  /* 0x000000ffff117224 */ /* 0x000fc400078e0a12 */
[----:B------:R-:W-:Y:S02]  /*0d80*/  FSETP.NEU.FTZ.AND P0, PT, R15, R20, PT ;  /* 0x000000140f00720b */ /* 0x000fe40003f1d000 */
[----:B------:R-:W-:Y:S02]  /*0d90*/  SHF.L.U32 R3, R16, R3, RZ ;  /* 0x0000000310037219 */ /* 0x000fe400000006ff */
[----:B------:R-:W-:Y:S02]  /*0da0*/  SEL R15, R17, RZ, P2 ;  /* 0x000000ff110f7207 */ /* 0x000fe40001000000 */
[----:B------:R-:W-:Y:S02]  /*0db0*/  ISETP.NE.AND P1, PT, R3, RZ, P1 ;  /* 0x000000ff0300720c */ /* 0x000fe40000f25270 */
[----:B------:R-:W-:Y:S02]  /*0dc0*/  SHF.R.U32.HI R15, RZ, R15, R16 ;  /* 0x0000000fff0f7219 */ /* 0x000fe40000011610 */
[----:B------:R-:W-:-:S02]  /*0dd0*/  PLOP3.LUT P0, PT, P0, P1, PT, 0xf8, 0x8f ;  /* 0x00000000008f781c */ /* 0x000fc40000703f70 */
[----:B------:R-:W-:Y:S02]  /*0de0*/  SHF.R.U32.HI R16, RZ, 0x1, R15 ;  /* 0x00000001ff107819 */ /* 0x000fe4000001160f */
[----:B------:R-:W-:-:S04]  /*0df0*/  SEL R3, RZ, 0x1, !P0 ;  /* 0x00000001ff037807 */ /* 0x000fc80004000000 */
[----:B------:R-:W-:-:S04]  /*0e00*/  LOP3.LUT R18, R3, 0x1, R16, 0xf8, !PT ;  /* 0x0000000103127812 */ /* 0x000fc800078ef810 */
[----:B------:R-:W-:-:S05]  /*0e10*/  LOP3.LUT R15, R18, R15, RZ, 0xc0, !PT ;  /* 0x0000000f120f7212 */ /* 0x000fca00078ec0ff */
[----:B------:R-:W-:-:S05]  /*0e20*/  IMAD.IADD R15, R16, 0x1, R15 ;  /* 0x00000001100f7824 */ /* 0x000fca00078e020f */
[----:B------:R-:W-:Y:S01]  /*0e30*/  LOP3.LUT R0, R15, R0, RZ, 0xfc, !PT ;  /* 0x000000000f007212 */ /* 0x000fe200078efcff */
[----:B------:R-:W-:Y:S06]  /*0e40*/  BRA `(.L_x_24) ;  /* 0x0000000000107947 */ /* 0x000fec0003800000 */
.L_x_23:
[----:B------:R-:W-:-:S04]  /*0e50*/  LOP3.LUT R0, R0, 0x80000000, RZ, 0xc0, !PT ;  /* 0x8000000000007812 */ /* 0x000fc800078ec0ff */
[----:B------:R-:W-:Y:S01]  /*0e60*/  LOP3.LUT R0, R0, 0x7f800000, RZ, 0xfc, !PT ;  /* 0x7f80000000007812 */ /* 0x000fe200078efcff */
[----:B------:R-:W-:Y:S06]  /*0e70*/  BRA `(.L_x_24) ;  /* 0x0000000000047947 */ /* 0x000fec0003800000 */
.L_x_22:
[----:B------:R-:W-:-:S07]  /*0e80*/  IMAD R0, R19, 0x800000, R0 ;  /* 0x0080000013007824 */ /* 0x000fce00078e0200 */
.L_x_24:
[----:B------:R-:W-:Y:S05]  /*0e90*/  BSYNC.RECONVERGENT B5 ;  /* 0x0000000000057941 */ /* 0x000fea0003800200 */
.L_x_21:
[----:B------:R-:W-:Y:S05]  /*0ea0*/  BRA `(.L_x_25) ;  /* 0x0000000000207947 */ /* 0x000fea0003800000 */
.L_x_20:
[----:B------:R-:W-:-:S04]  /*0eb0*/  LOP3.LUT R0, R3, 0x80000000, R0, 0x48, !PT ;  /* 0x8000000003007812 */ /* 0x000fc800078e4800 */
[----:B------:R-:W-:Y:S01]  /*0ec0*/  LOP3.LUT R0, R0, 0x7f800000, RZ, 0xfc, !PT ;  /* 0x7f80000000007812 */ /* 0x000fe200078efcff */
[----:B------:R-:W-:Y:S06]  /*0ed0*/  BRA `(.L_x_25) ;  /* 0x0000000000147947 */ /* 0x000fec0003800000 */
.L_x_19:
[----:B------:R-:W-:Y:S01]  /*0ee0*/  LOP3.LUT R0, R3, 0x80000000, R0, 0x48, !PT ;  /* 0x8000000003007812 */ /* 0x000fe200078e4800 */
[----:B------:R-:W-:Y:S06]  /*0ef0*/  BRA `(.L_x_25) ;  /* 0x00000000000c7947 */ /* 0x000fec0003800000 */
.L_x_18:
[----:B------:R-:W0:Y:S01]  /*0f00*/  MUFU.RSQ R0, -QNAN ;  /* 0xffc0000000007908 */ /* 0x000e220000001400 */
[----:B------:R-:W-:Y:S05]  /*0f10*/  BRA `(.L_x_25) ;  /* 0x0000000000047947 */ /* 0x000fea0003800000 */
.L_x_17:
[----:B------:R-:W-:-:S07]  /*0f20*/  FADD.FTZ R0, R0, R3 ;  /* 0x0000000300007221 */ /* 0x000fce0000010000 */
.L_x_25:
[----:B------:R-:W-:Y:S05]  /*0f30*/  BSYNC.RECONVERGENT B4 ;  /* 0x0000000000047941 */ /* 0x000fea0003800200 */
.L_x_15:
[----:B------:R-:W-:-:S04]  /*0f40*/  IMAD.MOV.U32 R3, RZ, RZ, 0x0 ;  /* 0x00000000ff037424 */ /* 0x000fc800078e00ff */
[----:B0-----:R-:W-:Y:S05]  /*0f50*/  RET.REL.NODEC R2 `(fmag_all_update) ;  /* 0xfffffff002287950 */ /* 0x001fea0003c3ffff */
.L_x_26:
[----:B------:R-:W-:-:S00]  /*0f60*/  BRA `(.L_x_26) ;  /* 0xfffffffc00fc7947 */ /* 0x000fc0000383ffff */
[----:B------:R-:W-:-:S00]  /*0f70*/  NOP ;  /* 0x0000000000007918 */ /* 0x000fc00000000000 */
        /* <DEDUP_REMOVED lines=8> */
.L_x_28:


//--------------------- .nv.shared.reserved.0     --------------------------
	.section	.nv.shared.reserved.0,"aw",@nobits
	.weak		__nv_reservedSMEM_offset_0_alias
	.size		__nv_reservedSMEM_offset_0_alias, 0, 64
	.other		__nv_reservedSMEM_offset_0_alias,@"STO_CUDA_RESERVED_SHARED STV_DEFAULT"
__nv_reservedSMEM_offset_0_alias:
	.zero		0
	.zero		64


//--------------------- .nv.global                --------------------------
	.section	.nv.global,"aw",@nobits
.nv.global:
	.type		_ZN34_INTERNAL_697c24a9_4_k_cu_179567b54cuda3std3__48in_placeE,@object
	.size		_ZN34_INTERNAL_697c24a9_4_k_cu_179567b54cuda3std3__48in_placeE,(_ZN34_INTERNAL_697c24a9_4_k_cu_179567b54cuda3std6ranges3__45__cpo8distanceE - _ZN34_INTERNAL_697c24a9_4_k_cu_179567b54cuda3std3__48in_placeE)
_ZN34_INTERNAL_697c24a9_4_k_cu_179567b54cuda3std3__48in_placeE:
	.zero		1
	.type		_ZN34_INTERNAL_697c24a9_4_k_cu_179567b54cuda3std6ranges3__45__cpo8distanceE,@object
	.size		_ZN34_INTERNAL_697c24a9_4_k_cu_179567b54cuda3std6ranges3__45__cpo8distanceE,(_ZN34_INTERNAL_697c24a9_4_k_cu_179567b54cuda3std3__45__cpo6cbeginE - _ZN34_INTERNAL_697c24a9_4_k_cu_179567b54cuda3std6ranges3__45__cpo8distanceE)
_ZN34_INTERNAL_697c24a9_4_k_cu_179567b54cuda3std6ranges3__45__cpo8distanceE:
	.zero		1
	.type		_ZN34_INTERNAL_697c24a9_4_k_cu_179567b54cuda3std3__45__cpo6cbeginE,@object
	.size		_ZN34_INTERNAL_697c24a9_4_k_cu_179567b54cuda3std3__45__cpo6cbeginE,(_ZN34_INTERNAL_697c24a9_4_k_cu_179567b54cuda3std6ranges3__45__cpo7advanceE - _ZN34_INTERNAL_697c24a9_4_k_cu_179567b54cuda3std3__45__cpo6cbeginE)
_ZN34_INTERNAL_697c24a9_4_k_cu_179567b54cuda3std3__45__cpo6cbeginE:
	.zero		1
	.type		_ZN34_INTERNAL_697c24a9_4_k_cu_179567b54cuda3std6ranges3__45__cpo7advanceE,@object
	.size		_ZN34_INTERNAL_697c24a9_4_k_cu_179567b54cuda3std6ranges3__45__cpo7advanceE,(_ZN34_INTERNAL_697c24a9_4_k_cu_179567b54cuda3std3__45__cpo7crbeginE - _ZN34_INTERNAL_697c24a9_4_k_cu_179567b54cuda3std6ranges3__45__cpo7advanceE)
_ZN34_INTERNAL_697c24a9_4_k_cu_179567b54cuda3std6ranges3__45__cpo7advanceE:
	.zero		1
	.type		_ZN34_INTERNAL_697c24a9_4_k_cu_179567b54cuda3std3__45__cpo7crbeginE,@object
	.size		_ZN34_INTERNAL_697c24a9_4_k_cu_179567b54cuda3std3__45__cpo7crbeginE,(_ZN34_INTERNAL_697c24a9_4_k_cu_179567b54cuda3std6ranges3__45__cpo4dataE - _ZN34_INTERNAL_697c24a9_4_k_cu_179567b54cuda3std3__45__cpo7crbeginE)
_ZN34_INTERNAL_697c24a9_4_k_cu_179567b54cuda3std3__45__cpo7crbeginE:
	.zero		1
	.type		_ZN34_INTERNAL_697c24a9_4_k_cu_179567b54cuda3std6ranges3__45__cpo4dataE,@object
	.size		_ZN34_INTERNAL_697c24a9_4_k_cu_179567b54cuda3std6ranges3__45__cpo4dataE,(_ZN34_INTERNAL_697c24a9_4_k_cu_179567b54cuda3std6ranges3__45__cpo5beginE - _ZN34_INTERNAL_697c24a9_4_k_cu_179567b54cuda3std6ranges3__45__cpo4dataE)
_ZN34_INTERNAL_697c24a9_4_k_cu_179567b54cuda3std6ranges3__45__cpo4dataE:
	.zero		1
	.type		_ZN34_INTERNAL_697c24a9_4_k_cu_179567b54cuda3std6ranges3__45__cpo5beginE,@object
	.size		_ZN34_INTERNAL_697c24a9_4_k_cu_179567b54cuda3std6ranges3__45__cpo5beginE,(_ZN34_INTERNAL_697c24a9_4_k_cu_179567b54cuda3std3__436_GLOBAL__N__697c24a9_4_k_cu_179567b56ignoreE - _ZN34_INTERNAL_697c24a9_4_k_cu_179567b54cuda3std6ranges3__45__cpo5beginE)
_ZN34_INTERNAL_697c24a9_4_k_cu_179567b54cuda3std6ranges3__45__cpo5beginE:
	.zero		1
	.type		_ZN34_INTERNAL_697c24a9_4_k_cu_179567b54cuda3std3__436_GLOBAL__N__697c24a9_4_k_cu_179567b56ignoreE,@object
	.size		_ZN34_INTERNAL_697c24a9_4_k_cu_179567b54cuda3std3__436_GLOBAL__N__697c24a9_4_k_cu_179567b56ignoreE,(_ZN34_INTERNAL_697c24a9_4_k_cu_179567b54cuda3std6ranges3__45__cpo4sizeE - _ZN34_INTERNAL_697c24a9_4_k_cu_179567b54cuda3std3__436_GLOBAL__N__697c24a9_4_k_cu_179567b56ignoreE)
_ZN34_INTERNAL_697c24a9_4_k_cu_179567b54cuda3std3__436_GLOBAL__N__697c24a9_4_k_cu_179567b56ignoreE:
	.zero		1
	.type		_ZN34_INTERNAL_697c24a9_4_k_cu_179567b54cuda3std6ranges3__45__cpo4sizeE,@object
	.size		_ZN34_INTERNAL_697c24a9_4_k_cu_179567b54cuda3std6ranges3__45__cpo4sizeE,(_ZN34_INTERNAL_697c24a9_4_k_cu_179567b54cuda3std3__45__cpo5beginE - _ZN34_INTERNAL_697c24a9_4_k_cu_179567b54cuda3std6ranges3__45__cpo4sizeE)
_ZN34_INTERNAL_697c24a9_4_k_cu_179567b54cuda3std6ranges3__45__cpo4sizeE:
	.zero		1
	.type		_ZN34_INTERNAL_697c24a9_4_k_cu_179567b54cuda3std3__45__cpo5beginE,@object
	.size		_ZN34_INTERNAL_697c24a9_4_k_cu_179567b54cuda3std3__45__cpo5beginE,(_ZN34_INTERNAL_697c24a9_4_k_cu_179567b54cuda3std6ranges3__45__cpo6cbeginE - _ZN34_INTERNAL_697c24a9_4_k_cu_179567b54cuda3std3__45__cpo5beginE)
_ZN34_INTERNAL_697c24a9_4_k_cu_179567b54cuda3std3__45__cpo5beginE:
	.zero		1
	.type		_ZN34_INTERNAL_697c24a9_4_k_cu_179567b54cuda3std6ranges3__45__cpo6cbeginE,@object
	.size		_ZN34_INTERNAL_697c24a9_4_k_cu_179567b54cuda3std6ranges3__45__cpo6cbeginE,(_ZN34_INTERNAL_697c24a9_4_k_cu_179567b54cuda3std3__45__cpo6rbeginE - _ZN34_INTERNAL_697c24a9_4_k_cu_179567b54cuda3std6ranges3__45__cpo6cbeginE)
_ZN34_INTERNAL_697c24a9_4_k_cu_179567b54cuda3std6ranges3__45__cpo6cbeginE:
	.zero		1
	.type		_ZN34_INTERNAL_697c24a9_4_k_cu_179567b54cuda3std3__45__cpo6rbeginE,@object
	.size		_ZN34_INTERNAL_697c24a9_4_k_cu_179567b54cuda3std3__45__cpo6rbeginE,(_ZN34_INTERNAL_697c24a9_4_k_cu_179567b54cuda3std6ranges3__45__cpo4nextE - _ZN34_INTERNAL_697c24a9_4_k_cu_179567b54cuda3std3__45__cpo6rbeginE)
_ZN34_INTERNAL_697c24a9_4_k_cu_179567b54cuda3std3__45__cpo6rbeginE:
	.zero		1
	.type		_ZN34_INTERNAL_697c24a9_4_k_cu_179567b54cuda3std6ranges3__45__cpo4nextE,@object
	.size		_ZN34_INTERNAL_697c24a9_4_k_cu_179567b54cuda3std6ranges3__45__cpo4nextE,(_ZN34_INTERNAL_697c24a9_4_k_cu_179567b54cuda3std6ranges3__45__cpo4swapE - _ZN34_INTERNAL_697c24a9_4_k_cu_179567b54cuda3std6ranges3__45__cpo4nextE)
_ZN34_INTERNAL_697c24a9_4_k_cu_179567b54cuda3std6ranges3__45__cpo4nextE:
	.zero		1
	.type		_ZN34_INTERNAL_697c24a9_4_k_cu_179567b54cuda3std6ranges3__45__cpo4swapE,@object
	.size		_ZN34_INTERNAL_697c24a9_4_k_cu_179567b54cuda3std6ranges3__45__cpo4swapE,(_ZN34_INTERNAL_697c24a9_4_k_cu_179567b54cuda3std3__420unreachable_sentinelE - _ZN34_INTERNAL_697c24a9_4_k_cu_179567b54cuda3std6ranges3__45__cpo4swapE)
_ZN34_INTERNAL_697c24a9_4_k_cu_179567b54cuda3std6ranges3__45__cpo4swapE:
	.zero		1
	.type		_ZN34_INTERNAL_697c24a9_4_k_cu_179567b54cuda3std3__420unreachable_sentinelE,@object
	.size		_ZN34_INTERNAL_697c24a9_4_k_cu_179567b54cuda3std3__420unreachable_sentinelE,(_ZN34_INTERNAL_697c24a9_4_k_cu_179567b56thrust24THRUST_300001_SM_1000_NS6system6detail10sequential3seqE - _ZN34_INTERNAL_697c24a9_4_k_cu_179567b54cuda3std3__420unreachable_sentinelE)
_ZN34_INTERNAL_697c24a9_4_k_cu_179567b54cuda3std3__420unreachable_sentinelE:
	.zero		1
	.type		_ZN34_INTERNAL_697c24a9_4_k_cu_179567b56thrust24THRUST_300001_SM_1000_NS6system6detail10sequential3seqE,@object
	.size		_ZN34_INTERNAL_697c24a9_4_k_cu_179567b56thrust24THRUST_300001_SM_1000_NS6system6detail10sequential3seqE,(_ZN34_INTERNAL_697c24a9_4_k_cu_179567b54cuda3std3__45__cpo4cendE - _ZN34_INTERNAL_697c24a9_4_k_cu_179567b56thrust24THRUST_300001_SM_1000_NS6system6detail10sequential3seqE)
_ZN34_INTERNAL_697c24a9_4_k_cu_179567b56thrust24THRUST_300001_SM_1000_NS6system6detail10sequential3seqE:
	.zero		1
	.type		_ZN34_INTERNAL_697c24a9_4_k_cu_179567b54cuda3std3__45__cpo4cendE,@object
	.size		_ZN34_INTERNAL_697c24a9_4_k_cu_179567b54cuda3std3__45__cpo4cendE,(_ZN34_INTERNAL_697c24a9_4_k_cu_179567b54cuda3std6ranges3__45__cpo9iter_swapE - _ZN34_INTERNAL_697c24a9_4_k_cu_179567b54cuda3std3__45__cpo4cendE)
_ZN34_INTERNAL_697c24a9_4_k_cu_179567b54cuda3std3__45__cpo4cendE:
	.zero		1
	.type		_ZN34_INTERNAL_697c24a9_4_k_cu_179567b54cuda3std6ranges3__45__cpo9iter_swapE,@object
	.size		_ZN34_INTERNAL_697c24a9_4_k_cu_179567b54cuda3std6ranges3__45__cpo9iter_swapE,(_ZN34_INTERNAL_697c24a9_4_k_cu_179567b54cuda3std3__45__cpo5crendE - _ZN34_INTERNAL_697c24a9_4_k_cu_179567b54cuda3std6ranges3__45__cpo9iter_swapE)
_ZN34_INTERNAL_697c24a9_4_k_cu_179567b54cuda3std6ranges3__45__cpo9iter_swapE:
	.zero		1
	.type		_ZN34_INTERNAL_697c24a9_4_k_cu_179567b54cuda3std3__45__cpo5crendE,@object
	.size		_ZN34_INTERNAL_697c24a9_4_k_cu_179567b54cuda3std3__45__cpo5crendE,(_ZN34_INTERNAL_697c24a9_4_k_cu_179567b54cuda3std6ranges3__45__cpo5cdataE - _ZN34_INTERNAL_697c24a9_4_k_cu_179567b54cuda3std3__45__cpo5crendE)
_ZN34_INTERNAL_697c24a9_4_k_cu_179567b54cuda3std3__45__cpo5crendE:
	.zero		1
	.type		_ZN34_INTERNAL_697c24a9_4_k_cu_179567b54cuda3std6ranges3__45__cpo5cdataE,@object
	.size		_ZN34_INTERNAL_697c24a9_4_k_cu_179567b54cuda3std6ranges3__45__cpo5cdataE,(_ZN34_INTERNAL_697c24a9_4_k_cu_179567b54cuda3std6ranges3__45__cpo3endE - _ZN34_INTERNAL_697c24a9_4_k_cu_179567b54cuda3std6ranges3__45__cpo5cdataE)
_ZN34_INTERNAL_697c24a9_4_k_cu_179567b54cuda3std6ranges3__45__cpo5cdataE:
	.zero		1
	.type		_ZN34_INTERNAL_697c24a9_4_k_cu_179567b54cuda3std6ranges3__45__cpo3endE,@object
	.size		_ZN34_INTERNAL_697c24a9_4_k_cu_179567b54cuda3std6ranges3__45__cpo3endE,(_ZN34_INTERNAL_697c24a9_4_k_cu_179567b54cuda3std3__419piecewise_constructE - _ZN34_INTERNAL_697c24a9_4_k_cu_179567b54cuda3std6ranges3__45__cpo3endE)
_ZN34_INTERNAL_697c24a9_4_k_cu_179567b54cuda3std6ranges3__45__cpo3endE:
	.zero		1
	.type		_ZN34_INTERNAL_697c24a9_4_k_cu_179567b54cuda3std3__419piecewise_constructE,@object
	.size		_ZN34_INTERNAL_697c24a9_4_k_cu_179567b54cuda3std3__419piecewise_constructE,(_ZN34_INTERNAL_697c24a9_4_k_cu_179567b54cuda3std6ranges3__45__cpo5ssizeE - _ZN34_INTERNAL_697c24a9_4_k_cu_179567b54cuda3std3__419piecewise_constructE)
_ZN34_INTERNAL_697c24a9_4_k_cu_179567b54cuda3std3__419piecewise_constructE:
	.zero		1
	.type		_ZN34_INTERNAL_697c24a9_4_k_cu_179567b54cuda3std6ranges3__45__cpo5ssizeE,@object
	.size		_ZN34_INTERNAL_697c24a9_4_k_cu_179567b54cuda3std6ranges3__45__cpo5ssizeE,(_ZN34_INTERNAL_697c24a9_4_k_cu_179567b54cuda3std3__45__cpo3endE - _ZN34_INTERNAL_697c24a9_4_k_cu_179567b54cuda3std6ranges3__45__cpo5ssizeE)
_ZN34_INTERNAL_697c24a9_4_k_cu_179567b54cuda3std6ranges3__45__cpo5ssizeE:
	.zero		1
	.type		_ZN34_INTERNAL_697c24a9_4_k_cu_179567b54cuda3std3__45__cpo3endE,@object
	.size		_ZN34_INTERNAL_697c24a9_4_k_cu_179567b54cuda3std3__45__cpo3endE,(_ZN34_INTERNAL_697c24a9_4_k_cu_179567b54cuda3std6ranges3__45__cpo4cendE - _ZN34_INTERNAL_697c24a9_4_k_cu_179567b54cuda3std3__45__cpo3endE)
_ZN34_INTERNAL_697c24a9_4_k_cu_179567b54cuda3std3__45__cpo3endE:
	.zero		1
	.type		_ZN34_INTERNAL_697c24a9_4_k_cu_179567b54cuda3std6ranges3__45__cpo4cendE,@object
	.size		_ZN34_INTERNAL_697c24a9_4_k_cu_179567b54cuda3std6ranges3__45__cpo4cendE,(_ZN34_INTERNAL_697c24a9_4_k_cu_179567b54cuda3std3__45__cpo4rendE - _ZN34_INTERNAL_697c24a9_4_k_cu_179567b54cuda3std6ranges3__45__cpo4cendE)
_ZN34_INTERNAL_697c24a9_4_k_cu_179567b54cuda3std6ranges3__45__cpo4cendE:
	.zero		1
	.type		_ZN34_INTERNAL_697c24a9_4_k_cu_179567b54cuda3std3__45__cpo4rendE,@object
	.size		_ZN34_INTERNAL_697c24a9_4_k_cu_179567b54cuda3std3__45__cpo4rendE,(_ZN34_INTERNAL_697c24a9_4_k_cu_179567b54cuda3std6ranges3__45__cpo4prevE - _ZN34_INTERNAL_697c24a9_4_k_cu_179567b54cuda3std3__45__cpo4rendE)
_ZN34_INTERNAL_697c24a9_4_k_cu_179567b54cuda3std3__45__cpo4rendE:
	.zero		1
	.type		_ZN34_INTERNAL_697c24a9_4_k_cu_179567b54cuda3std6ranges3__45__cpo4prevE,@object
	.size		_ZN34_INTERNAL_697c24a9_4_k_cu_179567b54cuda3std6ranges3__45__cpo4prevE,(_ZN34_INTERNAL_697c24a9_4_k_cu_179567b54cuda3std6ranges3__45__cpo9iter_moveE - _ZN34_INTERNAL_697c24a9_4_k_cu_179567b54cuda3std6ranges3__45__cpo4prevE)
_ZN34_INTERNAL_697c24a9_4_k_cu_179567b54cuda3std6ranges3__45__cpo4prevE:
	.zero		1
	.type		_ZN34_INTERNAL_697c24a9_4_k_cu_179567b54cuda3std6ranges3__45__cpo9iter_moveE,@object
	.size		_ZN34_INTERNAL_697c24a9_4_k_cu_179567b54cuda3std6ranges3__45__cpo9iter_moveE,(.L_13 - _ZN34_INTERNAL_697c24a9_4_k_cu_179567b54cuda3std6ranges3__45__cpo9iter_moveE)
_ZN34_INTERNAL_697c24a9_4_k_cu_179567b54cuda3std6ranges3__45__cpo9iter_moveE:
	.zero		1
.L_13:


//--------------------- .nv.constant0.fmag_all_update --------------------------
	.section	.nv.constant0.fmag_all_update,"a",@progbits
	.sectionflags	@""
	.align	4
.nv.constant0.fmag_all_update:
	.zero		956


//--------------------- SYMBOLS --------------------------

	.type		.nv.reservedSmem.offset0,@object
	.size		.nv.reservedSmem.offset0,0x4
